//
// Generated by NVIDIA NVVM Compiler
//
// Compiler Build ID: CL-36424714
// Cuda compilation tools, release 13.0, V13.0.88
// Based on NVVM 20.0.0
//

.version 9.0
.target sm_100
.address_size 64

	// .globl	_Z11make_bucketPiS_ii

.visible .entry _Z11make_bucketPiS_ii(
	.param .u64 .ptr .align 1 _Z11make_bucketPiS_ii_param_0,
	.param .u64 .ptr .align 1 _Z11make_bucketPiS_ii_param_1,
	.param .u32 _Z11make_bucketPiS_ii_param_2,
	.param .u32 _Z11make_bucketPiS_ii_param_3
)
{
	.reg .pred 	%p<2>;
	.reg .b32 	%r<8>;
	.reg .b64 	%rd<9>;

	ld.param.u64 	%rd1, [_Z11make_bucketPiS_ii_param_0];
	ld.param.u64 	%rd2, [_Z11make_bucketPiS_ii_param_1];
	ld.param.u32 	%r2, [_Z11make_bucketPiS_ii_param_2];
	mov.u32 	%r3, %ctaid.x;
	mov.u32 	%r4, %ntid.x;
	mov.u32 	%r5, %tid.x;
	mad.lo.s32 	%r1, %r3, %r4, %r5;
	setp.ge.s32 	%p1, %r1, %r2;
	@%p1 bra 	$L__BB0_2;
	cvta.to.global.u64 	%rd3, %rd1;
	cvta.to.global.u64 	%rd4, %rd2;
	mul.wide.s32 	%rd5, %r1, 4;
	add.s64 	%rd6, %rd3, %rd5;
	ld.global.u32 	%r6, [%rd6];
	mul.wide.s32 	%rd7, %r6, 4;
	add.s64 	%rd8, %rd4, %rd7;
	atom.global.add.u32 	%r7, [%rd8], 1;
$L__BB0_2:
	ret;

}
	// .globl	_Z4sortPiS_ii
.visible .entry _Z4sortPiS_ii(
	.param .u64 .ptr .align 1 _Z4sortPiS_ii_param_0,
	.param .u64 .ptr .align 1 _Z4sortPiS_ii_param_1,
	.param .u32 _Z4sortPiS_ii_param_2,
	.param .u32 _Z4sortPiS_ii_param_3
)
{
	.reg .pred 	%p<9>;
	.reg .b32 	%r<18>;
	.reg .b64 	%rd<9>;

	ld.param.u64 	%rd3, [_Z4sortPiS_ii_param_0];
	ld.param.u64 	%rd4, [_Z4sortPiS_ii_param_1];
	cvta.to.global.u64 	%rd5, %rd4;
	mov.u32 	%r1, %tid.x;
	mul.wide.u32 	%rd6, %r1, 4;
	add.s64 	%rd1, %rd5, %rd6;
	ld.global.u32 	%r5, [%rd1];
	shfl.sync.up.b32	%r6|%p1, %r5, 1, 0, -1;
	setp.eq.s32 	%p2, %r1, 0;
	selp.b32 	%r7, 0, %r6, %p2;
	add.s32 	%r8, %r7, %r5;
	shfl.sync.up.b32	%r9|%p3, %r8, 2, 0, -1;
	setp.lt.u32 	%p4, %r1, 2;
	selp.b32 	%r10, 0, %r9, %p4;
	add.s32 	%r11, %r10, %r8;
	shfl.sync.up.b32	%r12|%p5, %r11, 4, 0, -1;
	setp.lt.u32 	%p6, %r1, 4;
	selp.b32 	%r13, 0, %r12, %p6;
	add.s32 	%r14, %r13, %r11;
	sub.s32 	%r17, %r14, %r5;
	setp.lt.s32 	%p7, %r5, 1;
	@%p7 bra 	$L__BB1_3;
	cvta.to.global.u64 	%rd2, %rd3;
$L__BB1_2:
	add.s32 	%r4, %r17, 1;
	mul.wide.s32 	%rd7, %r17, 4;
	add.s64 	%rd8, %rd2, %rd7;
	st.global.u32 	[%rd8], %r1;
	ld.global.u32 	%r15, [%rd1];
	add.s32 	%r16, %r15, -1;
	st.global.u32 	[%rd1], %r16;
	setp.gt.s32 	%p8, %r15, 1;
	mov.u32 	%r17, %r4;
	@%p8 bra 	$L__BB1_2;
$L__BB1_3:
	ret;

}


// ===== COMPILED SASS (sm_100) =====

	.target	sm_100

	.elftype	@"ET_EXEC"


//--------------------- .note.nv.tkinfo           --------------------------
	.section	.note.nv.tkinfo,"",@"SHT_NOTE"
	.sectionflags	@"SHF_NOTE_NV_TKINFO"
	.tkinfo
        /*0018*/ 	.word	0x00000002
        /*0030*/ 	.string	""
        /*0030*/ 	.string	"ptxas"
        /*0030*/ 	.string	"Cuda compilation tools, release 13.0, V13.0.88"
        /*0030*/ 	.string	"Build cuda_13.0.r13.0/compiler.36424714_0"
        /*0030*/ 	.string	"-arch sm_100 -m 64 "



//--------------------- .note.nv.cuinfo           --------------------------
	.section	.note.nv.cuinfo,"",@"SHT_NOTE"
	.sectionflags	@"SHF_NOTE_NV_CUINFO"
        /*0018*/ 	.short	0x0002
        /*001a*/ 	.short	0x0064
        /*001c*/ 	.short	0x0082
	.zero		2


//--------------------- .nv.info                  --------------------------
	.section	.nv.info,"",@"SHT_CUDA_INFO"
	.align	4


	//----- nvinfo : EIATTR_REGCOUNT
	.align		4
        /*0000*/ 	.byte	0x04, 0x2f
        /*0002*/ 	.short	(.L_1 - .L_0)
	.align		4
.L_0:
        /*0004*/ 	.word	index@(_Z11make_bucketPiS_ii)
        /*0008*/ 	.word	0x0000000a


	//----- nvinfo : EIATTR_FRAME_SIZE
	.align		4
.L_1:
        /*000c*/ 	.byte	0x04, 0x11
        /*000e*/ 	.short	(.L_3 - .L_2)
	.align		4
.L_2:
        /*0010*/ 	.word	index@(_Z11make_bucketPiS_ii)
        /*0014*/ 	.word	0x00000000


	//----- nvinfo : EIATTR_REGCOUNT
	.align		4
.L_3:
        /*0018*/ 	.byte	0x04, 0x2f
        /*001a*/ 	.short	(.L_5 - .L_4)
	.align		4
.L_4:
        /*001c*/ 	.word	index@(_Z4sortPiS_ii)
        /*0020*/ 	.word	0x00000010


	//----- nvinfo : EIATTR_FRAME_SIZE
	.align		4
.L_5:
        /*0024*/ 	.byte	0x04, 0x11
        /*0026*/ 	.short	(.L_7 - .L_6)
	.align		4
.L_6:
        /*0028*/ 	.word	index@(_Z4sortPiS_ii)
        /*002c*/ 	.word	0x00000000


	//----- nvinfo : EIATTR_MIN_STACK_SIZE
	.align		4
.L_7:
        /*0030*/ 	.byte	0x04, 0x12
        /*0032*/ 	.short	(.L_9 - .L_8)
	.align		4
.L_8:
        /*0034*/ 	.word	index@(_Z4sortPiS_ii)
        /*0038*/ 	.word	0x00000000


	//----- nvinfo : EIATTR_MIN_STACK_SIZE
	.align		4
.L_9:
        /*003c*/ 	.byte	0x04, 0x12
        /*003e*/ 	.short	(.L_11 - .L_10)
	.align		4
.L_10:
        /*0040*/ 	.word	index@(_Z11make_bucketPiS_ii)
        /*0044*/ 	.word	0x00000000
.L_11:


//--------------------- .nv.compat                --------------------------
	.section	.nv.compat,"",@"SHT_CUDA_COMPAT_INFO"
	.align	4
        /*0000*/ 	.byte	0x02, 0x09, 0x00, 0x00, 0x02, 0x02, 0x01, 0x00, 0x02, 0x05, 0x05, 0x00, 0x03, 0x07, 0x01, 0x01
        /*0010*/ 	.byte	0x02, 0x03, 0x00, 0x00, 0x02, 0x06, 0x01, 0x00, 0x04, 0x0b, 0x08, 0x00, 0x09, 0x00, 0x00, 0x00
        /*0020*/ 	.byte	0x00, 0x00, 0x00, 0x00


//--------------------- .nv.info._Z4sortPiS_ii    --------------------------
	.section	.nv.info._Z4sortPiS_ii,"",@"SHT_CUDA_INFO"
	.sectionflags	@""
	.align	4


	//----- nvinfo : EIATTR_CUDA_API_VERSION
	.align		4
        /*0000*/ 	.byte	0x04, 0x37
        /*0002*/ 	.short	(.L_13 - .L_12)
.L_12:
        /*0004*/ 	.word	0x00000082


	//----- nvinfo : EIATTR_KPARAM_INFO
	.align		4
.L_13:
        /*0008*/ 	.byte	0x04, 0x17
        /*000a*/ 	.short	(.L_15 - .L_14)
.L_14:
        /*000c*/ 	.word	0x00000000
        /*0010*/ 	.short	0x0003
        /*0012*/ 	.short	0x0014
        /*0014*/ 	.byte	0x00, 0xf0, 0x11, 0x00


	//----- nvinfo : EIATTR_KPARAM_INFO
	.align		4
.L_15:
        /*0018*/ 	.byte	0x04, 0x17
        /*001a*/ 	.short	(.L_17 - .L_16)
.L_16:
        /*001c*/ 	.word	0x00000000
        /*0020*/ 	.short	0x0002
        /*0022*/ 	.short	0x0010
        /*0024*/ 	.byte	0x00, 0xf0, 0x11, 0x00


	//----- nvinfo : EIATTR_KPARAM_INFO
	.align		4
.L_17:
        /*0028*/ 	.byte	0x04, 0x17
        /*002a*/ 	.short	(.L_19 - .L_18)
.L_18:
        /*002c*/ 	.word	0x00000000
        /*0030*/ 	.short	0x0001
        /*0032*/ 	.short	0x0008
        /*0034*/ 	.byte	0x00, 0xf5, 0x21, 0x00


	//----- nvinfo : EIATTR_KPARAM_INFO
	.align		4
.L_19:
        /*0038*/ 	.byte	0x04, 0x17
        /*003a*/ 	.short	(.L_21 - .L_20)
.L_20:
        /*003c*/ 	.word	0x00000000
        /*0040*/ 	.short	0x0000
        /*0042*/ 	.short	0x0000
        /*0044*/ 	.byte	0x00, 0xf5, 0x21, 0x00


	//----- nvinfo : EIATTR_SPARSE_MMA_MASK
	.align		4
.L_21:
        /*0048*/ 	.byte	0x03, 0x50
        /*004a*/ 	.short	0x0000


	//----- nvinfo : EIATTR_MAXREG_COUNT
	.align		4
        /*004c*/ 	.byte	0x03, 0x1b
        /*004e*/ 	.short	0x00ff


	//----- nvinfo : EIATTR_MERCURY_ISA_VERSION
	.align		4
        /*0050*/ 	.byte	0x03, 0x5f
        /*0052*/ 	.short	0x0101


	//----- nvinfo : EIATTR_COOP_GROUP_MASK_REGIDS
	.align		4
        /*0054*/ 	.byte	0x04, 0x29
        /*0056*/ 	.short	(.L_23 - .L_22)


	//   ....[0]....
.L_22:
        /*0058*/ 	.word	0xffffffff


	//   ....[1]....
        /*005c*/ 	.word	0xffffffff


	//   ....[2]....
        /*0060*/ 	.word	0xffffffff


	//----- nvinfo : EIATTR_COOP_GROUP_INSTR_OFFSETS
	.align		4
.L_23:
        /*0064*/ 	.byte	0x04, 0x28
        /*0066*/ 	.short	(.L_25 - .L_24)


	//   ....[0]....
.L_24:
        /*0068*/ 	.word	0x00000070


	//   ....[1]....
        /*006c*/ 	.word	0x000000b0


	//   ....[2]....
        /*0070*/ 	.word	0x000000f0


	//----- nvinfo : EIATTR_VRC_CTA_INIT_COUNT
	.align		4
.L_25:
        /*0074*/ 	.byte	0x02, 0x4a
	.zero		1
	.zero		1


	//----- nvinfo : EIATTR_EXIT_INSTR_OFFSETS
	.align		4
        /*0078*/ 	.byte	0x04, 0x1c
        /*007a*/ 	.short	(.L_27 - .L_26)


	//   ....[0]....
.L_26:
        /*007c*/ 	.word	0x00000100


	//   ....[1]....
        /*0080*/ 	.word	0x000001e0


	//----- nvinfo : EIATTR_CRS_STACK_SIZE
	.align		4
.L_27:
        /*0084*/ 	.byte	0x04, 0x1e
        /*0086*/ 	.short	(.L_29 - .L_28)
.L_28:
        /*0088*/ 	.word	0x00000000


	//----- nvinfo : EIATTR_CBANK_PARAM_SIZE
	.align		4
.L_29:
        /*008c*/ 	.byte	0x03, 0x19
        /*008e*/ 	.short	0x0018


	//----- nvinfo : EIATTR_PARAM_CBANK
	.align		4
        /*0090*/ 	.byte	0x04, 0x0a
        /*0092*/ 	.short	(.L_31 - .L_30)
	.align		4
.L_30:
        /*0094*/ 	.word	index@(.nv.constant0._Z4sortPiS_ii)
        /*0098*/ 	.short	0x0380
        /*009a*/ 	.short	0x0018


	//----- nvinfo : EIATTR_SW_WAR
	.align		4
.L_31:
        /*009c*/ 	.byte	0x04, 0x36
        /*009e*/ 	.short	(.L_33 - .L_32)
.L_32:
        /*00a0*/ 	.word	0x00000008
.L_33:


//--------------------- .nv.info._Z11make_bucketPiS_ii --------------------------
	.section	.nv.info._Z11make_bucketPiS_ii,"",@"SHT_CUDA_INFO"
	.sectionflags	@""
	.align	4


	//----- nvinfo : EIATTR_CUDA_API_VERSION
	.align		4
        /*0000*/ 	.byte	0x04, 0x37
        /*0002*/ 	.short	(.L_35 - .L_34)
.L_34:
        /*0004*/ 	.word	0x00000082


	//----- nvinfo : EIATTR_KPARAM_INFO
	.align		4
.L_35:
        /*0008*/ 	.byte	0x04, 0x17
        /*000a*/ 	.short	(.L_37 - .L_36)
.L_36:
        /*000c*/ 	.word	0x00000000
        /*0010*/ 	.short	0x0003
        /*0012*/ 	.short	0x0014
        /*0014*/ 	.byte	0x00, 0xf0, 0x11, 0x00


	//----- nvinfo : EIATTR_KPARAM_INFO
	.align		4
.L_37:
        /*0018*/ 	.byte	0x04, 0x17
        /*001a*/ 	.short	(.L_39 - .L_38)
.L_38:
        /*001c*/ 	.word	0x00000000
        /*0020*/ 	.short	0x0002
        /*0022*/ 	.short	0x0010
        /*0024*/ 	.byte	0x00, 0xf0, 0x11, 0x00


	//----- nvinfo : EIATTR_KPARAM_INFO
	.align		4
.L_39:
        /*0028*/ 	.byte	0x04, 0x17
        /*002a*/ 	.short	(.L_41 - .L_40)
.L_40:
        /*002c*/ 	.word	0x00000000
        /*0030*/ 	.short	0x0001
        /*0032*/ 	.short	0x0008
        /*0034*/ 	.byte	0x00, 0xf5, 0x21, 0x00


	//----- nvinfo : EIATTR_KPARAM_INFO
	.align		4
.L_41:
        /*0038*/ 	.byte	0x04, 0x17
        /*003a*/ 	.short	(.L_43 - .L_42)
.L_42:
        /*003c*/ 	.word	0x00000000
        /*0040*/ 	.short	0x0000
        /*0042*/ 	.short	0x0000
        /*0044*/ 	.byte	0x00, 0xf5, 0x21, 0x00


	//----- nvinfo : EIATTR_SPARSE_MMA_MASK
	.align		4
.L_43:
        /*0048*/ 	.byte	0x03, 0x50
        /*004a*/ 	.short	0x0000


	//----- nvinfo : EIATTR_MAXREG_COUNT
	.align		4
        /*004c*/ 	.byte	0x03, 0x1b
        /*004e*/ 	.short	0x00ff


	//----- nvinfo : EIATTR_MERCURY_ISA_VERSION
	.align		4
        /*0050*/ 	.byte	0x03, 0x5f
        /*0052*/ 	.short	0x0101


	//----- nvinfo : EIATTR_VRC_CTA_INIT_COUNT
	.align		4
        /*0054*/ 	.byte	0x02, 0x4a
	.zero		1
	.zero		1


	//----- nvinfo : EIATTR_EXIT_INSTR_OFFSETS
	.align		4
        /*0058*/ 	.byte	0x04, 0x1c
        /*005a*/ 	.short	(.L_45 - .L_44)


	//   ....[0]....
.L_44:
        /*005c*/ 	.word	0x00000070


	//   ....[1]....
        /*0060*/ 	.word	0x00000100


	//----- nvinfo : EIATTR_CBANK_PARAM_SIZE
	.align		4
.L_45:
        /*0064*/ 	.byte	0x03, 0x19
        /*0066*/ 	.short	0x0018


	//----- nvinfo : EIATTR_PARAM_CBANK
	.align		4
        /*0068*/ 	.byte	0x04, 0x0a
        /*006a*/ 	.short	(.L_47 - .L_46)
	.align		4
.L_46:
        /*006c*/ 	.word	index@(.nv.constant0._Z11make_bucketPiS_ii)
        /*0070*/ 	.short	0x0380
        /*0072*/ 	.short	0x0018


	//----- nvinfo : EIATTR_SW_WAR
	.align		4
.L_47:
        /*0074*/ 	.byte	0x04, 0x36
        /*0076*/ 	.short	(.L_49 - .L_48)
.L_48:
        /*0078*/ 	.word	0x00000008
.L_49:


//--------------------- .nv.callgraph             --------------------------
	.section	.nv.callgraph,"",@"SHT_CUDA_CALLGRAPH"
	.align	4
	.sectionentsize	8
	.align		4
        /*0000*/ 	.word	0x00000000
	.align		4
        /*0004*/ 	.word	0xffffffff
	.align		4
        /*0008*/ 	.word	0x00000000
	.align		4
        /*000c*/ 	.word	0xfffffffe
	.align		4
        /*0010*/ 	.word	0x00000000
	.align		4
        /*0014*/ 	.word	0xfffffffd
	.align		4
        /*0018*/ 	.word	0x00000000
	.align		4
        /*001c*/ 	.word	0xfffffffc


//--------------------- .text._Z4sortPiS_ii       --------------------------
	.section	.text._Z4sortPiS_ii,"ax",@progbits
	.align	128
        .global         _Z4sortPiS_ii
        .type           _Z4sortPiS_ii,@function
        .size           _Z4sortPiS_ii,(.L_x_3 - _Z4sortPiS_ii)
        .other          _Z4sortPiS_ii,@"STO_CUDA_ENTRY STV_DEFAULT"
_Z4sortPiS_ii:
.text._Z4sortPiS_ii:
[----:B------:R-:W-:Y:S01]  /*0000*/  LDC R1, c[0x0][0x37c] ;  /* 0x0000df00ff017b82 */ /* 0x000fe20000000800 */
[----:B------:R-:W0:Y:S07]  /*0010*/  S2R R13, SR_TID.X ;  /* 0x00000000000d7919 */ /* 0x000e2e0000002100 */
[----:B------:R-:W0:Y:S01]  /*0020*/  LDC.64 R2, c[0x0][0x388] ;  /* 0x0000e200ff027b82 */ /* 0x000e220000000a00 */
[----:B------:R-:W1:Y:S01]  /*0030*/  LDCU.64 UR4, c[0x0][0x358] ;  /* 0x00006b00ff0477ac */ /* 0x000e620008000a00 */
[----:B0-----:R-:W-:-:S05]  /*0040*/  IMAD.WIDE.U32 R2, R13, 0x4, R2 ;  /* 0x000000040d027825 */ /* 0x001fca00078e0002 */
[----:B-1----:R-:W2:Y:S01]  /*0050*/  LDG.E R0, desc[UR4][R2.64] ;  /* 0x0000000402007981 */ /* 0x002ea2000c1e1900 */
[----:B------:R-:W-:-:S03]  /*0060*/  ISETP.NE.AND P0, PT, R13, RZ, PT ;  /* 0x000000ff0d00720c */ /* 0x000fc60003f05270 */
[----:B--2---:R-:W0:Y:S02]  /*0070*/  SHFL.UP PT, R4, R0, 0x1, RZ ;  /* 0x0420000000047989 */ /* 0x004e2400000e00ff */
[----:B0-----:R-:W-:Y:S02]  /*0080*/  SEL R5, R4, RZ, P0 ;  /* 0x000000ff04057207 */ /* 0x001fe40000000000 */
[----:B------:R-:W-:-:S03]  /*0090*/  ISETP.GE.U32.AND P0, PT, R13, 0x2, PT ;  /* 0x000000020d00780c */ /* 0x000fc60003f06070 */
[----:B------:R-:W-:-:S05]  /*00a0*/  IMAD.IADD R5, R0, 0x1, R5 ;  /* 0x0000000100057824 */ /* 0x000fca00078e0205 */
[----:B------:R-:W0:Y:S02]  /*00b0*/  SHFL.UP PT, R4, R5, 0x2, RZ ;  /* 0x0440000005047989 */ /* 0x000e2400000e00ff */
[----:B0-----:R-:W-:Y:S02]  /*00c0*/  SEL R4, R4, RZ, P0 ;  /* 0x000000ff04047207 */ /* 0x001fe40000000000 */
[----:B------:R-:W-:-:S03]  /*00d0*/  ISETP.GE.AND P0, PT, R0, 0x1, PT ;  /* 0x000000010000780c */ /* 0x000fc60003f06270 */
[----:B------:R-:W-:-:S05]  /*00e0*/  IMAD.IADD R9, R5, 0x1, R4 ;  /* 0x0000000105097824 */ /* 0x000fca00078e0204 */
[----:B------:R0:W1:Y:S05]  /*00f0*/  SHFL.UP PT, R4, R9, 0x4, RZ ;  /* 0x0480000009047989 */ /* 0x00006a00000e00ff */
[----:B------:R-:W-:Y:S05]  /*0100*/  @!P0 EXIT ;  /* 0x000000000000894d */ /* 0x000fea0003800000 */
[----:B------:R-:W2:Y:S01]  /*0110*/  LDC.64 R6, c[0x0][0x380] ;  /* 0x0000e000ff067b82 */ /* 0x000ea20000000a00 */
[----:B------:R-:W-:-:S04]  /*0120*/  ISETP.GE.U32.AND P0, PT, R13, 0x4, PT ;  /* 0x000000040d00780c */ /* 0x000fc80003f06070 */
[----:B-1----:R-:W-:-:S04]  /*0130*/  SEL R4, R4, RZ, P0 ;  /* 0x000000ff04047207 */ /* 0x002fc80000000000 */
[----:B------:R-:W-:-:S05]  /*0140*/  IADD3 R4, PT, PT, -R0, R4, R9 ;  /* 0x0000000400047210 */ /* 0x000fca0007ffe109 */
[----:B0-----:R-:W-:-:S07]  /*0150*/  IMAD.MOV.U32 R9, RZ, RZ, R4 ;  /* 0x000000ffff097224 */ /* 0x001fce00078e0004 */
.L_x_0:
[----:B0-2---:R-:W-:-:S05]  /*0160*/  IMAD.WIDE R4, R9, 0x4, R6 ;  /* 0x0000000409047825 */ /* 0x005fca00078e0206 */
[----:B------:R0:W-:Y:S04]  /*0170*/  STG.E desc[UR4][R4.64], R13 ;  /* 0x0000000d04007986 */ /* 0x0001e8000c101904 */
[----:B------:R-:W2:Y:S01]  /*0180*/  LDG.E R0, desc[UR4][R2.64] ;  /* 0x0000000402007981 */ /* 0x000ea2000c1e1900 */
[----:B------:R-:W-:Y:S02]  /*0190*/  VIADD R9, R9, 0x1 ;  /* 0x0000000109097836 */ /* 0x000fe40000000000 */
[C---:B--2---:R-:W-:Y:S01]  /*01a0*/  VIADD R11, R0.reuse, 0xffffffff ;  /* 0xffffffff000b7836 */ /* 0x044fe20000000000 */
[----:B------:R-:W-:-:S04]  /*01b0*/  ISETP.GT.AND P0, PT, R0, 0x1, PT ;  /* 0x000000010000780c */ /* 0x000fc80003f04270 */
[----:B------:R0:W-:Y:S09]  /*01c0*/  STG.E desc[UR4][R2.64], R11 ;  /* 0x0000000b02007986 */ /* 0x0001f2000c101904 */
[----:B------:R-:W-:Y:S05]  /*01d0*/  @P0 BRA `(.L_x_0) ;  /* 0xfffffffc00e00947 */ /* 0x000fea000383ffff */
[----:B------:R-:W-:Y:S05]  /*01e0*/  EXIT ;  /* 0x000000000000794d */ /* 0x000fea0003800000 */
.L_x_1:
[----:B------:R-:W-:-:S00]  /*01f0*/  BRA `(.L_x_1) ;  /* 0xfffffffc00fc7947 */ /* 0x000fc0000383ffff */
[----:B------:R-:W-:-:S00]  /*0200*/  NOP ;  /* 0x0000000000007918 */ /* 0x000fc00000000000 */
[----:B------:R-:W-:-:S00]  /*0210*/  NOP ;  /* 0x0000000000007918 */ /* 0x000fc00000000000 */
[----:B------:R-:W-:-:S00]  /*0220*/  NOP ;  /* 0x0000000000007918 */ /* 0x000fc00000000000 */
[----:B------:R-:W-:-:S00]  /*0230*/  NOP ;  /* 0x0000000000007918 */ /* 0x000fc00000000000 */
[----:B------:R-:W-:-:S00]  /*0240*/  NOP ;  /* 0x0000000000007918 */ /* 0x000fc00000000000 */
[----:B------:R-:W-:-:S00]  /*0250*/  NOP ;  /* 0x0000000000007918 */ /* 0x000fc00000000000 */
[----:B------:R-:W-:-:S00]  /*0260*/  NOP ;  /* 0x0000000000007918 */ /* 0x000fc00000000000 */
[----:B------:R-:W-:-:S00]  /*0270*/  NOP ;  /* 0x0000000000007918 */ /* 0x000fc00000000000 */
.L_x_3:


//--------------------- .text._Z11make_bucketPiS_ii --------------------------
	.section	.text._Z11make_bucketPiS_ii,"ax",@progbits
	.align	128
        .global         _Z11make_bucketPiS_ii
        .type           _Z11make_bucketPiS_ii,@function
        .size           _Z11make_bucketPiS_ii,(.L_x_4 - _Z11make_bucketPiS_ii)
        .other          _Z11make_bucketPiS_ii,@"STO_CUDA_ENTRY STV_DEFAULT"
_Z11make_bucketPiS_ii:
.text._Z11make_bucketPiS_ii:
[----:B------:R-:W-:Y:S01]  /*0000*/  LDC R1, c[0x0][0x37c] ;  /* 0x0000df00ff017b82 */ /* 0x000fe20000000800 */
[----:B------:R-:W0:Y:S07]  /*0010*/  S2R R0, SR_TID.X ;  /* 0x0000000000007919 */ /* 0x000e2e0000002100 */
[----:B------:R-:W0:Y:S01]  /*0020*/  S2UR UR4, SR_CTAID.X ;  /* 0x00000000000479c3 */ /* 0x000e220000002500 */
[----:B------:R-:W1:Y:S07]  /*0030*/  LDCU UR5, c[0x0][0x390] ;  /* 0x00007200ff0577ac */ /* 0x000e6e0008000800 */
[----:B------:R-:W0:Y:S02]  /*0040*/  LDC R5, c[0x0][0x360] ;  /* 0x0000d800ff057b82 */ /* 0x000e240000000800 */
[----:B0-----:R-:W-:-:S05]  /*0050*/  IMAD R5, R5, UR4, R0 ;  /* 0x0000000405057c24 */ /* 0x001fca000f8e0200 */
[----:B-1----:R-:W-:-:S13]  /*0060*/  ISETP.GE.AND P0, PT, R5, UR5, PT ;  /* 0x0000000505007c0c */ /* 0x002fda000bf06270 */
[----:B------:R-:W-:Y:S05]  /*0070*/  @P0 EXIT ;  /* 0x000000000000094d */ /* 0x000fea0003800000 */
[----:B------:R-:W0:Y:S01]  /*0080*/  LDC.64 R2, c[0x0][0x380] ;  /* 0x0000e000ff027b82 */ /* 0x000e220000000a00 */
[----:B------:R-:W1:Y:S01]  /*0090*/  LDCU.64 UR4, c[0x0][0x358] ;  /* 0x00006b00ff0477ac */ /* 0x000e620008000a00 */
[----:B0-----:R-:W-:-:S06]  /*00a0*/  IMAD.WIDE R2, R5, 0x4, R2 ;  /* 0x0000000405027825 */ /* 0x001fcc00078e0202 */
[----:B------:R-:W0:Y:S01]  /*00b0*/  LDC.64 R4, c[0x0][0x388] ;  /* 0x0000e200ff047b82 */ /* 0x000e220000000a00 */
[----:B-1----:R-:W0:Y:S01]  /*00c0*/  LDG.E R3, desc[UR4][R2.64] ;  /* 0x0000000402037981 */ /* 0x002e22000c1e1900 */
[----:B------:R-:W-:Y:S02]  /*00d0*/  HFMA2 R7, -RZ, RZ, 0, 5.9604644775390625e-08 ;  /* 0x00000001ff077431 */ /* 0x000fe400000001ff */
[----:B0-----:R-:W-:-:S05]  /*00e0*/  IMAD.WIDE R4, R3, 0x4, R4 ;  /* 0x0000000403047825 */ /* 0x001fca00078e0204 */
[----:B------:R-:W-:Y:S01]  /*00f0*/  REDG.E.ADD.STRONG.GPU desc[UR4][R4.64], R7 ;  /* 0x000000070400798e */ /* 0x000fe2000c12e104 */
[----:B------:R-:W-:Y:S05]  /*0100*/  EXIT ;  /* 0x000000000000794d */ /* 0x000fea0003800000 */
.L_x_2:
        /* <DEDUP_REMOVED lines=15> */
.L_x_4:


//--------------------- .nv.shared.reserved.0     --------------------------
	.section	.nv.shared.reserved.0,"aw",@nobits
	.weak		__nv_reservedSMEM_offset_0_alias
	.size		__nv_reservedSMEM_offset_0_alias, 0, 64
	.other		__nv_reservedSMEM_offset_0_alias,@"STO_CUDA_RESERVED_SHARED STV_DEFAULT"
__nv_reservedSMEM_offset_0_alias:
	.zero		0
	.zero		64


//--------------------- .nv.constant0._Z4sortPiS_ii --------------------------
	.section	.nv.constant0._Z4sortPiS_ii,"a",@progbits
	.sectionflags	@""
	.align	4
.nv.constant0._Z4sortPiS_ii:
	.zero		920


//--------------------- .nv.constant0._Z11make_bucketPiS_ii --------------------------
	.section	.nv.constant0._Z11make_bucketPiS_ii,"a",@progbits
	.sectionflags	@""
	.align	4
.nv.constant0._Z11make_bucketPiS_ii:
	.zero		920


//--------------------- SYMBOLS --------------------------

	.type		.nv.reservedSmem.offset0,@object
	.size		.nv.reservedSmem.offset0,0x4
